//
// Generated by NVIDIA NVVM Compiler
//
// Compiler Build ID: CL-36424714
// Cuda compilation tools, release 13.0, V13.0.88
// Based on NVVM 20.0.0
//

.version 9.0
.target sm_100
.address_size 64

	// .globl	_Z11SobelFilterPhS_ii

.visible .entry _Z11SobelFilterPhS_ii(
	.param .u64 .ptr .align 1 _Z11SobelFilterPhS_ii_param_0,
	.param .u64 .ptr .align 1 _Z11SobelFilterPhS_ii_param_1,
	.param .u32 _Z11SobelFilterPhS_ii_param_2,
	.param .u32 _Z11SobelFilterPhS_ii_param_3
)
{
	.reg .pred 	%p<9>;
	.reg .b16 	%rs<9>;
	.reg .b32 	%r<32>;
	.reg .b32 	%f<25>;
	.reg .b64 	%rd<14>;

	ld.param.u64 	%rd2, [_Z11SobelFilterPhS_ii_param_0];
	ld.param.u64 	%rd3, [_Z11SobelFilterPhS_ii_param_1];
	ld.param.u32 	%r4, [_Z11SobelFilterPhS_ii_param_2];
	ld.param.u32 	%r5, [_Z11SobelFilterPhS_ii_param_3];
	cvta.to.global.u64 	%rd1, %rd3;
	mov.u32 	%r6, %tid.x;
	mov.u32 	%r7, %ntid.x;
	mov.u32 	%r8, %ctaid.x;
	mad.lo.s32 	%r1, %r7, %r8, %r6;
	mul.lo.s32 	%r9, %r5, %r4;
	setp.ge.s32 	%p1, %r1, %r9;
	@%p1 bra 	$L__BB0_4;
	div.s32 	%r10, %r1, %r4;
	rem.s32 	%r11, %r1, %r5;
	setp.ne.s32 	%p2, %r11, 0;
	setp.ne.s32 	%p3, %r10, 0;
	and.pred  	%p4, %p3, %p2;
	add.s32 	%r12, %r4, -1;
	setp.ne.s32 	%p5, %r11, %r12;
	and.pred  	%p6, %p4, %p5;
	add.s32 	%r13, %r5, -1;
	setp.ne.s32 	%p7, %r10, %r13;
	and.pred  	%p8, %p6, %p7;
	@%p8 bra 	$L__BB0_3;
	mad.lo.s32 	%r31, %r10, %r4, %r11;
	cvt.s64.s32 	%rd12, %r31;
	add.s64 	%rd13, %rd1, %rd12;
	mov.b16 	%rs8, 0;
	st.global.u8 	[%rd13], %rs8;
	bra.uni 	$L__BB0_4;
$L__BB0_3:
	add.s32 	%r14, %r10, -1;
	mad.lo.s32 	%r15, %r14, %r4, %r11;
	add.s32 	%r16, %r15, -1;
	cvt.s64.s32 	%rd4, %r16;
	cvta.to.global.u64 	%rd5, %rd2;
	add.s64 	%rd6, %rd5, %rd4;
	ld.global.u8 	%rs1, [%rd6];
	cvt.u32.u16 	%r17, %rs1;
	neg.s32 	%r18, %r17;
	cvt.rn.f32.s32 	%f1, %r18;
	cvt.rn.f32.u16 	%f2, %rs1;
	ld.global.u8 	%rs2, [%rd6+1];
	mul.wide.u16 	%r19, %rs2, 2;
	cvt.rn.f32.u32 	%f3, %r19;
	add.f32 	%f4, %f2, %f3;
	ld.global.u8 	%rs3, [%rd6+2];
	cvt.rn.f32.u16 	%f5, %rs3;
	add.f32 	%f6, %f1, %f5;
	add.f32 	%f7, %f4, %f5;
	add.s32 	%r20, %r15, %r4;
	cvt.s64.s32 	%rd7, %r4;
	add.s64 	%rd8, %rd6, %rd7;
	ld.global.u8 	%rs4, [%rd8];
	mul.wide.u16 	%r21, %rs4, 2;
	neg.s32 	%r22, %r21;
	cvt.rn.f32.s32 	%f8, %r22;
	add.f32 	%f9, %f6, %f8;
	ld.global.u8 	%rs5, [%rd8+2];
	mul.wide.u16 	%r23, %rs5, 2;
	cvt.rn.f32.u32 	%f10, %r23;
	add.f32 	%f11, %f9, %f10;
	add.s64 	%rd9, %rd8, %rd7;
	ld.global.u8 	%r24, [%rd9];
	neg.s32 	%r25, %r24;
	cvt.rn.f32.s32 	%f12, %r25;
	add.f32 	%f13, %f11, %f12;
	add.f32 	%f14, %f7, %f12;
	ld.global.u8 	%rs6, [%rd9+1];
	mul.wide.u16 	%r26, %rs6, 2;
	neg.s32 	%r27, %r26;
	cvt.rn.f32.s32 	%f15, %r27;
	add.f32 	%f16, %f14, %f15;
	ld.global.u8 	%rs7, [%rd9+2];
	cvt.u32.u16 	%r28, %rs7;
	cvt.rn.f32.u16 	%f17, %rs7;
	add.f32 	%f18, %f13, %f17;
	neg.s32 	%r29, %r28;
	cvt.rn.f32.s32 	%f19, %r29;
	add.f32 	%f20, %f16, %f19;
	mul.f32 	%f21, %f20, %f20;
	fma.rn.f32 	%f22, %f18, %f18, %f21;
	sqrt.rn.f32 	%f23, %f22;
	min.f32 	%f24, %f23, 0f437F0000;
	cvt.rzi.u32.f32 	%r30, %f24;
	cvt.s64.s32 	%rd10, %r20;
	add.s64 	%rd11, %rd1, %rd10;
	st.global.u8 	[%rd11], %r30;
$L__BB0_4:
	ret;

}
	// .globl	_Z14GaussianFilterPhS_ii
.visible .entry _Z14GaussianFilterPhS_ii(
	.param .u64 .ptr .align 1 _Z14GaussianFilterPhS_ii_param_0,
	.param .u64 .ptr .align 1 _Z14GaussianFilterPhS_ii_param_1,
	.param .u32 _Z14GaussianFilterPhS_ii_param_2,
	.param .u32 _Z14GaussianFilterPhS_ii_param_3
)
{
	.reg .pred 	%p<9>;
	.reg .b16 	%rs<7>;
	.reg .b32 	%r<38>;
	.reg .b64 	%rd<15>;

	ld.param.u64 	%rd3, [_Z14GaussianFilterPhS_ii_param_0];
	ld.param.u64 	%rd4, [_Z14GaussianFilterPhS_ii_param_1];
	ld.param.u32 	%r6, [_Z14GaussianFilterPhS_ii_param_2];
	ld.param.u32 	%r7, [_Z14GaussianFilterPhS_ii_param_3];
	cvta.to.global.u64 	%rd1, %rd3;
	cvta.to.global.u64 	%rd2, %rd4;
	mov.u32 	%r8, %tid.x;
	mov.u32 	%r9, %ntid.x;
	mov.u32 	%r10, %ctaid.x;
	mad.lo.s32 	%r1, %r9, %r10, %r8;
	div.s32 	%r11, %r1, %r6;
	rem.s32 	%r12, %r1, %r7;
	add.s32 	%r13, %r7, -1;
	setp.lt.s32 	%p1, %r11, %r13;
	min.s32 	%r14, %r11, %r12;
	setp.gt.s32 	%p2, %r14, 0;
	add.s32 	%r15, %r6, -1;
	setp.lt.s32 	%p3, %r12, %r15;
	and.pred  	%p4, %p1, %p3;
	and.pred  	%p5, %p4, %p2;
	@%p5 bra 	$L__BB1_3;
	setp.ge.s32 	%p6, %r11, %r7;
	setp.ge.s32 	%p7, %r12, %r6;
	or.pred  	%p8, %p6, %p7;
	@%p8 bra 	$L__BB1_4;
	cvt.s64.s32 	%rd12, %r1;
	add.s64 	%rd13, %rd1, %rd12;
	ld.global.u8 	%rs6, [%rd13];
	add.s64 	%rd14, %rd2, %rd12;
	st.global.u8 	[%rd14], %rs6;
	bra.uni 	$L__BB1_4;
$L__BB1_3:
	add.s32 	%r16, %r11, -1;
	mad.lo.s32 	%r17, %r16, %r6, %r12;
	add.s32 	%r18, %r17, -1;
	cvt.s64.s32 	%rd5, %r18;
	add.s64 	%rd6, %rd1, %rd5;
	ld.global.u8 	%r19, [%rd6];
	ld.global.u8 	%rs1, [%rd6+1];
	mul.wide.u16 	%r20, %rs1, 2;
	add.s32 	%r21, %r20, %r19;
	ld.global.u8 	%r22, [%rd6+2];
	add.s32 	%r23, %r21, %r22;
	add.s32 	%r24, %r17, %r6;
	cvt.s64.s32 	%rd7, %r6;
	add.s64 	%rd8, %rd6, %rd7;
	ld.global.u8 	%rs2, [%rd8];
	mul.wide.u16 	%r25, %rs2, 2;
	add.s32 	%r26, %r25, %r23;
	cvt.s64.s32 	%rd9, %r24;
	ld.global.u8 	%rs3, [%rd8+1];
	mul.wide.u16 	%r27, %rs3, 4;
	add.s32 	%r28, %r27, %r26;
	ld.global.u8 	%rs4, [%rd8+2];
	mul.wide.u16 	%r29, %rs4, 2;
	add.s32 	%r30, %r29, %r28;
	add.s64 	%rd10, %rd8, %rd7;
	ld.global.u8 	%r31, [%rd10];
	add.s32 	%r32, %r30, %r31;
	ld.global.u8 	%rs5, [%rd10+1];
	mul.wide.u16 	%r33, %rs5, 2;
	add.s32 	%r34, %r33, %r32;
	ld.global.u8 	%r35, [%rd10+2];
	add.s32 	%r36, %r34, %r35;
	shr.u32 	%r37, %r36, 4;
	add.s64 	%rd11, %rd2, %rd9;
	st.global.u8 	[%rd11], %r37;
$L__BB1_4:
	ret;

}


// ===== COMPILED SASS (sm_100) =====

	.target	sm_100

	.elftype	@"ET_EXEC"


//--------------------- .note.nv.tkinfo           --------------------------
	.section	.note.nv.tkinfo,"",@"SHT_NOTE"
	.sectionflags	@"SHF_NOTE_NV_TKINFO"
	.tkinfo
        /*0018*/ 	.word	0x00000002
        /*0030*/ 	.string	""
        /*0030*/ 	.string	"ptxas"
        /*0030*/ 	.string	"Cuda compilation tools, release 13.0, V13.0.88"
        /*0030*/ 	.string	"Build cuda_13.0.r13.0/compiler.36424714_0"
        /*0030*/ 	.string	"-arch sm_100 -m 64 "



//--------------------- .note.nv.cuinfo           --------------------------
	.section	.note.nv.cuinfo,"",@"SHT_NOTE"
	.sectionflags	@"SHF_NOTE_NV_CUINFO"
        /*0018*/ 	.short	0x0002
        /*001a*/ 	.short	0x0064
        /*001c*/ 	.short	0x0082
	.zero		2


//--------------------- .nv.info                  --------------------------
	.section	.nv.info,"",@"SHT_CUDA_INFO"
	.align	4


	//----- nvinfo : EIATTR_REGCOUNT
	.align		4
        /*0000*/ 	.byte	0x04, 0x2f
        /*0002*/ 	.short	(.L_1 - .L_0)
	.align		4
.L_0:
        /*0004*/ 	.word	index@(_Z11SobelFilterPhS_ii)
        /*0008*/ 	.word	0x00000015


	//----- nvinfo : EIATTR_FRAME_SIZE
	.align		4
.L_1:
        /*000c*/ 	.byte	0x04, 0x11
        /*000e*/ 	.short	(.L_3 - .L_2)
	.align		4
.L_2:
        /*0010*/ 	.word	index@($__internal_0_$__cuda_sm20_sqrt_rn_f32_slowpath)
        /*0014*/ 	.word	0x00000000


	//----- nvinfo : EIATTR_FRAME_SIZE
	.align		4
.L_3:
        /*0018*/ 	.byte	0x04, 0x11
        /*001a*/ 	.short	(.L_5 - .L_4)
	.align		4
.L_4:
        /*001c*/ 	.word	index@(_Z11SobelFilterPhS_ii)
        /*0020*/ 	.word	0x00000000


	//----- nvinfo : EIATTR_REGCOUNT
	.align		4
.L_5:
        /*0024*/ 	.byte	0x04, 0x2f
        /*0026*/ 	.short	(.L_7 - .L_6)
	.align		4
.L_6:
        /*0028*/ 	.word	index@(_Z14GaussianFilterPhS_ii)
        /*002c*/ 	.word	0x0000001c


	//----- nvinfo : EIATTR_FRAME_SIZE
	.align		4
.L_7:
        /*0030*/ 	.byte	0x04, 0x11
        /*0032*/ 	.short	(.L_9 - .L_8)
	.align		4
.L_8:
        /*0034*/ 	.word	index@(_Z14GaussianFilterPhS_ii)
        /*0038*/ 	.word	0x00000000


	//----- nvinfo : EIATTR_MIN_STACK_SIZE
	.align		4
.L_9:
        /*003c*/ 	.byte	0x04, 0x12
        /*003e*/ 	.short	(.L_11 - .L_10)
	.align		4
.L_10:
        /*0040*/ 	.word	index@(_Z14GaussianFilterPhS_ii)
        /*0044*/ 	.word	0x00000000


	//----- nvinfo : EIATTR_MIN_STACK_SIZE
	.align		4
.L_11:
        /*0048*/ 	.byte	0x04, 0x12
        /*004a*/ 	.short	(.L_13 - .L_12)
	.align		4
.L_12:
        /*004c*/ 	.word	index@(_Z11SobelFilterPhS_ii)
        /*0050*/ 	.word	0x00000000
.L_13:


//--------------------- .nv.compat                --------------------------
	.section	.nv.compat,"",@"SHT_CUDA_COMPAT_INFO"
	.align	4
        /*0000*/ 	.byte	0x02, 0x09, 0x00, 0x00, 0x02, 0x02, 0x01, 0x00, 0x02, 0x05, 0x05, 0x00, 0x03, 0x07, 0x01, 0x01
        /*0010*/ 	.byte	0x02, 0x03, 0x00, 0x00, 0x02, 0x06, 0x01, 0x00, 0x04, 0x0b, 0x08, 0x00, 0x01, 0x00, 0x00, 0x00
        /*0020*/ 	.byte	0x00, 0x00, 0x00, 0x00


//--------------------- .nv.info._Z14GaussianFilterPhS_ii --------------------------
	.section	.nv.info._Z14GaussianFilterPhS_ii,"",@"SHT_CUDA_INFO"
	.sectionflags	@""
	.align	4


	//----- nvinfo : EIATTR_CUDA_API_VERSION
	.align		4
        /*0000*/ 	.byte	0x04, 0x37
        /*0002*/ 	.short	(.L_15 - .L_14)
.L_14:
        /*0004*/ 	.word	0x00000082


	//----- nvinfo : EIATTR_KPARAM_INFO
	.align		4
.L_15:
        /*0008*/ 	.byte	0x04, 0x17
        /*000a*/ 	.short	(.L_17 - .L_16)
.L_16:
        /*000c*/ 	.word	0x00000000
        /*0010*/ 	.short	0x0003
        /*0012*/ 	.short	0x0014
        /*0014*/ 	.byte	0x00, 0xf0, 0x11, 0x00


	//----- nvinfo : EIATTR_KPARAM_INFO
	.align		4
.L_17:
        /*0018*/ 	.byte	0x04, 0x17
        /*001a*/ 	.short	(.L_19 - .L_18)
.L_18:
        /*001c*/ 	.word	0x00000000
        /*0020*/ 	.short	0x0002
        /*0022*/ 	.short	0x0010
        /*0024*/ 	.byte	0x00, 0xf0, 0x11, 0x00


	//----- nvinfo : EIATTR_KPARAM_INFO
	.align		4
.L_19:
        /*0028*/ 	.byte	0x04, 0x17
        /*002a*/ 	.short	(.L_21 - .L_20)
.L_20:
        /*002c*/ 	.word	0x00000000
        /*0030*/ 	.short	0x0001
        /*0032*/ 	.short	0x0008
        /*0034*/ 	.byte	0x00, 0xf5, 0x21, 0x00


	//----- nvinfo : EIATTR_KPARAM_INFO
	.align		4
.L_21:
        /*0038*/ 	.byte	0x04, 0x17
        /*003a*/ 	.short	(.L_23 - .L_22)
.L_22:
        /*003c*/ 	.word	0x00000000
        /*0040*/ 	.short	0x0000
        /*0042*/ 	.short	0x0000
        /*0044*/ 	.byte	0x00, 0xf5, 0x21, 0x00


	//----- nvinfo : EIATTR_SPARSE_MMA_MASK
	.align		4
.L_23:
        /*0048*/ 	.byte	0x03, 0x50
        /*004a*/ 	.short	0x0000


	//----- nvinfo : EIATTR_MAXREG_COUNT
	.align		4
        /*004c*/ 	.byte	0x03, 0x1b
        /*004e*/ 	.short	0x00ff


	//----- nvinfo : EIATTR_MERCURY_ISA_VERSION
	.align		4
        /*0050*/ 	.byte	0x03, 0x5f
        /*0052*/ 	.short	0x0101


	//----- nvinfo : EIATTR_VRC_CTA_INIT_COUNT
	.align		4
        /*0054*/ 	.byte	0x02, 0x4a
	.zero		1
	.zero		1


	//----- nvinfo : EIATTR_EXIT_INSTR_OFFSETS
	.align		4
        /*0058*/ 	.byte	0x04, 0x1c
        /*005a*/ 	.short	(.L_25 - .L_24)


	//   ....[0]....
.L_24:
        /*005c*/ 	.word	0x000003f0


	//   ....[1]....
        /*0060*/ 	.word	0x00000480


	//   ....[2]....
        /*0064*/ 	.word	0x000006a0


	//----- nvinfo : EIATTR_CRS_STACK_SIZE
	.align		4
.L_25:
        /*0068*/ 	.byte	0x04, 0x1e
        /*006a*/ 	.short	(.L_27 - .L_26)
.L_26:
        /*006c*/ 	.word	0x00000000


	//----- nvinfo : EIATTR_CBANK_PARAM_SIZE
	.align		4
.L_27:
        /*0070*/ 	.byte	0x03, 0x19
        /*0072*/ 	.short	0x0018


	//----- nvinfo : EIATTR_PARAM_CBANK
	.align		4
        /*0074*/ 	.byte	0x04, 0x0a
        /*0076*/ 	.short	(.L_29 - .L_28)
	.align		4
.L_28:
        /*0078*/ 	.word	index@(.nv.constant0._Z14GaussianFilterPhS_ii)
        /*007c*/ 	.short	0x0380
        /*007e*/ 	.short	0x0018


	//----- nvinfo : EIATTR_SW_WAR
	.align		4
.L_29:
        /*0080*/ 	.byte	0x04, 0x36
        /*0082*/ 	.short	(.L_31 - .L_30)
.L_30:
        /*0084*/ 	.word	0x00000008
.L_31:


//--------------------- .nv.info._Z11SobelFilterPhS_ii --------------------------
	.section	.nv.info._Z11SobelFilterPhS_ii,"",@"SHT_CUDA_INFO"
	.sectionflags	@""
	.align	4


	//----- nvinfo : EIATTR_CUDA_API_VERSION
	.align		4
        /*0000*/ 	.byte	0x04, 0x37
        /*0002*/ 	.short	(.L_33 - .L_32)
.L_32:
        /*0004*/ 	.word	0x00000082


	//----- nvinfo : EIATTR_KPARAM_INFO
	.align		4
.L_33:
        /*0008*/ 	.byte	0x04, 0x17
        /*000a*/ 	.short	(.L_35 - .L_34)
.L_34:
        /*000c*/ 	.word	0x00000000
        /*0010*/ 	.short	0x0003
        /*0012*/ 	.short	0x0014
        /*0014*/ 	.byte	0x00, 0xf0, 0x11, 0x00


	//----- nvinfo : EIATTR_KPARAM_INFO
	.align		4
.L_35:
        /*0018*/ 	.byte	0x04, 0x17
        /*001a*/ 	.short	(.L_37 - .L_36)
.L_36:
        /*001c*/ 	.word	0x00000000
        /*0020*/ 	.short	0x0002
        /*0022*/ 	.short	0x0010
        /*0024*/ 	.byte	0x00, 0xf0, 0x11, 0x00


	//----- nvinfo : EIATTR_KPARAM_INFO
	.align		4
.L_37:
        /*0028*/ 	.byte	0x04, 0x17
        /*002a*/ 	.short	(.L_39 - .L_38)
.L_38:
        /*002c*/ 	.word	0x00000000
        /*0030*/ 	.short	0x0001
        /*0032*/ 	.short	0x0008
        /*0034*/ 	.byte	0x00, 0xf5, 0x21, 0x00


	//----- nvinfo : EIATTR_KPARAM_INFO
	.align		4
.L_39:
        /*0038*/ 	.byte	0x04, 0x17
        /*003a*/ 	.short	(.L_41 - .L_40)
.L_40:
        /*003c*/ 	.word	0x00000000
        /*0040*/ 	.short	0x0000
        /*0042*/ 	.short	0x0000
        /*0044*/ 	.byte	0x00, 0xf5, 0x21, 0x00


	//----- nvinfo : EIATTR_SPARSE_MMA_MASK
	.align		4
.L_41:
        /*0048*/ 	.byte	0x03, 0x50
        /*004a*/ 	.short	0x0000


	//----- nvinfo : EIATTR_MAXREG_COUNT
	.align		4
        /*004c*/ 	.byte	0x03, 0x1b
        /*004e*/ 	.short	0x00ff


	//----- nvinfo : EIATTR_MERCURY_ISA_VERSION
	.align		4
        /*0050*/ 	.byte	0x03, 0x5f
        /*0052*/ 	.short	0x0101


	//----- nvinfo : EIATTR_VRC_CTA_INIT_COUNT
	.align		4
        /*0054*/ 	.byte	0x02, 0x4a
	.zero		1
	.zero		1


	//----- nvinfo : EIATTR_EXIT_INSTR_OFFSETS
	.align		4
        /*0058*/ 	.byte	0x04, 0x1c
        /*005a*/ 	.short	(.L_43 - .L_42)


	//   ....[0]....
.L_42:
        /*005c*/ 	.word	0x00000080


	//   ....[1]....
        /*0060*/ 	.word	0x00000410


	//   ....[2]....
        /*0064*/ 	.word	0x00000860


	//----- nvinfo : EIATTR_CRS_STACK_SIZE
	.align		4
.L_43:
        /*0068*/ 	.byte	0x04, 0x1e
        /*006a*/ 	.short	(.L_45 - .L_44)
.L_44:
        /*006c*/ 	.word	0x00000000


	//----- nvinfo : EIATTR_CBANK_PARAM_SIZE
	.align		4
.L_45:
        /*0070*/ 	.byte	0x03, 0x19
        /*0072*/ 	.short	0x0018


	//----- nvinfo : EIATTR_PARAM_CBANK
	.align		4
        /*0074*/ 	.byte	0x04, 0x0a
        /*0076*/ 	.short	(.L_47 - .L_46)
	.align		4
.L_46:
        /*0078*/ 	.word	index@(.nv.constant0._Z11SobelFilterPhS_ii)
        /*007c*/ 	.short	0x0380
        /*007e*/ 	.short	0x0018


	//----- nvinfo : EIATTR_SW_WAR
	.align		4
.L_47:
        /*0080*/ 	.byte	0x04, 0x36
        /*0082*/ 	.short	(.L_49 - .L_48)
.L_48:
        /*0084*/ 	.word	0x00000008
.L_49:


//--------------------- .nv.callgraph             --------------------------
	.section	.nv.callgraph,"",@"SHT_CUDA_CALLGRAPH"
	.align	4
	.sectionentsize	8
	.align		4
        /*0000*/ 	.word	0x00000000
	.align		4
        /*0004*/ 	.word	0xffffffff
	.align		4
        /*0008*/ 	.word	0x00000000
	.align		4
        /*000c*/ 	.word	0xfffffffe
	.align		4
        /*0010*/ 	.word	0x00000000
	.align		4
        /*0014*/ 	.word	0xfffffffd
	.align		4
        /*0018*/ 	.word	0x00000000
	.align		4
        /*001c*/ 	.word	0xfffffffc


//--------------------- .text._Z14GaussianFilterPhS_ii --------------------------
	.section	.text._Z14GaussianFilterPhS_ii,"ax",@progbits
	.align	128
        .global         _Z14GaussianFilterPhS_ii
        .type           _Z14GaussianFilterPhS_ii,@function
        .size           _Z14GaussianFilterPhS_ii,(.L_x_8 - _Z14GaussianFilterPhS_ii)
        .other          _Z14GaussianFilterPhS_ii,@"STO_CUDA_ENTRY STV_DEFAULT"
_Z14GaussianFilterPhS_ii:
.text._Z14GaussianFilterPhS_ii:
[----:B------:R-:W-:Y:S08]  /*0000*/  LDC R1, c[0x0][0x37c] ;  /* 0x0000df00ff017b82 */ /* 0x000ff00000000800 */
[----:B------:R-:W0:Y:S01]  /*0010*/  LDC R0, c[0x0][0x390] ;  /* 0x0000e400ff007b82 */ /* 0x000e220000000800 */
[----:B------:R-:W1:Y:S01]  /*0020*/  S2R R11, SR_TID.X ;  /* 0x00000000000b7919 */ /* 0x000e620000002100 */
[----:B------:R-:W1:Y:S01]  /*0030*/  LDCU UR4, c[0x0][0x360] ;  /* 0x00006c00ff0477ac */ /* 0x000e620008000800 */
[----:B------:R-:W1:Y:S05]  /*0040*/  S2R R12, SR_CTAID.X ;  /* 0x00000000000c7919 */ /* 0x000e6a0000002500 */
[----:B------:R-:W2:Y:S01]  /*0050*/  LDC R2, c[0x0][0x394] ;  /* 0x0000e500ff027b82 */ /* 0x000ea20000000800 */
[----:B0-----:R-:W-:-:S04]  /*0060*/  IABS R8, R0 ;  /* 0x0000000000087213 */ /* 0x001fc80000000000 */
[----:B------:R-:W0:Y:S01]  /*0070*/  I2F.RP R9, R8 ;  /* 0x0000000800097306 */ /* 0x000e220000209400 */
[----:B--2---:R-:W-:-:S07]  /*0080*/  IABS R3, R2 ;  /* 0x0000000200037213 */ /* 0x004fce0000000000 */
[----:B------:R-:W2:Y:S08]  /*0090*/  I2F.RP R10, R3 ;  /* 0x00000003000a7306 */ /* 0x000eb00000209400 */
[----:B0-----:R-:W0:Y:S08]  /*00a0*/  MUFU.RCP R9, R9 ;  /* 0x0000000900097308 */ /* 0x001e300000001000 */
[----:B--2---:R-:W2:Y:S01]  /*00b0*/  MUFU.RCP R10, R10 ;  /* 0x0000000a000a7308 */ /* 0x004ea20000001000 */
[----:B0-----:R-:W-:-:S02]  /*00c0*/  VIADD R6, R9, 0xffffffe ;  /* 0x0ffffffe09067836 */ /* 0x001fc40000000000 */
[----:B-1----:R-:W-:Y:S01]  /*00d0*/  IMAD R9, R12, UR4, R11 ;  /* 0x000000040c097c24 */ /* 0x002fe2000f8e020b */
[----:B------:R-:W0:Y:S04]  /*00e0*/  LDCU.64 UR4, c[0x0][0x358] ;  /* 0x00006b00ff0477ac */ /* 0x000e280008000a00 */
[----:B------:R1:W3:Y:S01]  /*00f0*/  F2I.FTZ.U32.TRUNC.NTZ R7, R6 ;  /* 0x0000000600077305 */ /* 0x0002e2000021f000 */
[----:B------:R-:W-:Y:S01]  /*0100*/  ISETP.GE.AND P2, PT, R9, RZ, PT ;  /* 0x000000ff0900720c */ /* 0x000fe20003f46270 */
[----:B--2---:R-:W-:-:S06]  /*0110*/  VIADD R4, R10, 0xffffffe ;  /* 0x0ffffffe0a047836 */ /* 0x004fcc0000000000 */
[----:B------:R2:W4:Y:S01]  /*0120*/  F2I.FTZ.U32.TRUNC.NTZ R5, R4 ;  /* 0x0000000400057305 */ /* 0x000522000021f000 */
[----:B-1----:R-:W-:Y:S02]  /*0130*/  IMAD.MOV.U32 R6, RZ, RZ, RZ ;  /* 0x000000ffff067224 */ /* 0x002fe400078e00ff */
[----:B---3--:R-:W-:Y:S02]  /*0140*/  IMAD.MOV R13, RZ, RZ, -R7 ;  /* 0x000000ffff0d7224 */ /* 0x008fe400078e0a07 */
[----:B--2---:R-:W-:Y:S02]  /*0150*/  HFMA2 R4, -RZ, RZ, 0, 0 ;  /* 0x00000000ff047431 */ /* 0x004fe400000001ff */
[----:B------:R-:W-:Y:S02]  /*0160*/  IMAD.MOV.U32 R11, RZ, RZ, R13 ;  /* 0x000000ffff0b7224 */ /* 0x000fe400078e000d */
[----:B----4-:R-:W-:Y:S02]  /*0170*/  IMAD.MOV R10, RZ, RZ, -R5 ;  /* 0x000000ffff0a7224 */ /* 0x010fe400078e0a05 */
[----:B------:R-:W-:-:S02]  /*0180*/  IMAD R11, R11, R8, RZ ;  /* 0x000000080b0b7224 */ /* 0x000fc400078e02ff */
[----:B------:R-:W-:Y:S01]  /*0190*/  IMAD R13, R10, R3, RZ ;  /* 0x000000030a0d7224 */ /* 0x000fe200078e02ff */
[----:B------:R-:W-:Y:S01]  /*01a0*/  IABS R10, R9 ;  /* 0x00000009000a7213 */ /* 0x000fe20000000000 */
[----:B------:R-:W-:-:S04]  /*01b0*/  IMAD.HI.U32 R6, R7, R11, R6 ;  /* 0x0000000b07067227 */ /* 0x000fc800078e0006 */
[----:B------:R-:W-:-:S04]  /*01c0*/  IMAD.HI.U32 R4, R5, R13, R4 ;  /* 0x0000000d05047227 */ /* 0x000fc800078e0004 */
[----:B------:R-:W-:-:S04]  /*01d0*/  IMAD.MOV.U32 R5, RZ, RZ, R10 ;  /* 0x000000ffff057224 */ /* 0x000fc800078e000a */
[----:B------:R-:W-:-:S04]  /*01e0*/  IMAD.HI.U32 R4, R4, R5, RZ ;  /* 0x0000000504047227 */ /* 0x000fc800078e00ff */
[----:B------:R-:W-:Y:S02]  /*01f0*/  IMAD.MOV R4, RZ, RZ, -R4 ;  /* 0x000000ffff047224 */ /* 0x000fe400078e0a04 */
[----:B------:R-:W-:-:S04]  /*0200*/  IMAD.HI.U32 R6, R6, R5, RZ ;  /* 0x0000000506067227 */ /* 0x000fc800078e00ff */
[----:B------:R-:W-:Y:S02]  /*0210*/  IMAD R4, R3, R4, R5 ;  /* 0x0000000403047224 */ /* 0x000fe400078e0205 */
[----:B------:R-:W-:-:S03]  /*0220*/  IMAD.MOV R7, RZ, RZ, -R6 ;  /* 0x000000ffff077224 */ /* 0x000fc600078e0a06 */
[----:B------:R-:W-:Y:S01]  /*0230*/  ISETP.GT.U32.AND P0, PT, R3, R4, PT ;  /* 0x000000040300720c */ /* 0x000fe20003f04070 */
[----:B------:R-:W-:-:S05]  /*0240*/  IMAD R5, R8, R7, R5 ;  /* 0x0000000708057224 */ /* 0x000fca00078e0205 */
[----:B------:R-:W-:-:S07]  /*0250*/  ISETP.GT.U32.AND P3, PT, R8, R5, PT ;  /* 0x000000050800720c */ /* 0x000fce0003f64070 */
[----:B------:R-:W-:-:S04]  /*0260*/  @!P0 IADD3 R4, PT, PT, R4, -R3, RZ ;  /* 0x8000000304048210 */ /* 0x000fc80007ffe0ff */
[----:B------:R-:W-:Y:S02]  /*0270*/  ISETP.GT.U32.AND P4, PT, R3, R4, PT ;  /* 0x000000040300720c */ /* 0x000fe40003f84070 */
[----:B------:R-:W-:Y:S02]  /*0280*/  @!P3 IMAD.IADD R5, R5, 0x1, -R8 ;  /* 0x000000010505b824 */ /* 0x000fe400078e0a08 */
[----:B------:R-:W-:Y:S01]  /*0290*/  @!P3 VIADD R6, R6, 0x1 ;  /* 0x000000010606b836 */ /* 0x000fe20000000000 */
[----:B------:R-:W-:Y:S02]  /*02a0*/  ISETP.NE.AND P3, PT, R0, RZ, PT ;  /* 0x000000ff0000720c */ /* 0x000fe40003f65270 */
[----:B------:R-:W-:Y:S02]  /*02b0*/  ISETP.GE.U32.AND P0, PT, R5, R8, PT ;  /* 0x000000080500720c */ /* 0x000fe40003f06070 */
[----:B------:R-:W-:-:S04]  /*02c0*/  LOP3.LUT R5, R9, R0, RZ, 0x3c, !PT ;  /* 0x0000000009057212 */ /* 0x000fc800078e3cff */
[----:B------:R-:W-:Y:S01]  /*02d0*/  @!P4 IMAD.IADD R4, R4, 0x1, -R3 ;  /* 0x000000010404c824 */ /* 0x000fe200078e0a03 */
[----:B------:R-:W-:Y:S01]  /*02e0*/  ISETP.GE.AND P1, PT, R5, RZ, PT ;  /* 0x000000ff0500720c */ /* 0x000fe20003f26270 */
[C---:B------:R-:W-:Y:S01]  /*02f0*/  VIADD R3, R2.reuse, 0xffffffff ;  /* 0xffffffff02037836 */ /* 0x040fe20000000000 */
[----:B------:R-:W-:Y:S02]  /*0300*/  ISETP.NE.AND P4, PT, R2, RZ, PT ;  /* 0x000000ff0200720c */ /* 0x000fe40003f85270 */
[----:B------:R-:W-:Y:S01]  /*0310*/  MOV R5, R4 ;  /* 0x0000000400057202 */ /* 0x000fe20000000f00 */
[----:B------:R-:W-:Y:S02]  /*0320*/  VIADD R4, R0, 0xffffffff ;  /* 0xffffffff00047836 */ /* 0x000fe40000000000 */
[----:B------:R-:W-:Y:S02]  /*0330*/  @P0 VIADD R6, R6, 0x1 ;  /* 0x0000000106060836 */ /* 0x000fe40000000000 */
[----:B------:R-:W-:-:S04]  /*0340*/  @!P2 IMAD.MOV R5, RZ, RZ, -R5 ;  /* 0x000000ffff05a224 */ /* 0x000fc800078e0a05 */
[----:B------:R-:W-:Y:S01]  /*0350*/  @!P1 IMAD.MOV R6, RZ, RZ, -R6 ;  /* 0x000000ffff069224 */ /* 0x000fe200078e0a06 */
[----:B------:R-:W-:Y:S02]  /*0360*/  @!P3 LOP3.LUT R6, RZ, R0, RZ, 0x33, !PT ;  /* 0x00000000ff06b212 */ /* 0x000fe400078e33ff */
[----:B------:R-:W-:-:S04]  /*0370*/  @!P4 LOP3.LUT R5, RZ, R2, RZ, 0x33, !PT ;  /* 0x00000002ff05c212 */ /* 0x000fc800078e33ff */
[----:B------:R-:W-:Y:S02]  /*0380*/  ISETP.GE.AND P0, PT, R5, R4, PT ;  /* 0x000000040500720c */ /* 0x000fe40003f06270 */
[C---:B------:R-:W-:Y:S02]  /*0390*/  VIMNMX R4, PT, PT, R6.reuse, R5, PT ;  /* 0x0000000506047248 */ /* 0x040fe40003fe0100 */
[----:B------:R-:W-:Y:S02]  /*03a0*/  ISETP.LT.AND P0, PT, R6, R3, !P0 ;  /* 0x000000030600720c */ /* 0x000fe40004701270 */
[----:B------:R-:W-:-:S13]  /*03b0*/  ISETP.GT.AND P1, PT, R4, RZ, PT ;  /* 0x000000ff0400720c */ /* 0x000fda0003f24270 */
[----:B0-----:R-:W-:Y:S05]  /*03c0*/  @P0 BRA P1, `(.L_x_0) ;  /* 0x0000000000300947 */ /* 0x001fea0000800000 */
[----:B------:R-:W-:-:S04]  /*03d0*/  ISETP.GE.AND P0, PT, R5, R0, PT ;  /* 0x000000000500720c */ /* 0x000fc80003f06270 */
[----:B------:R-:W-:-:S13]  /*03e0*/  ISETP.GE.OR P0, PT, R6, R2, P0 ;  /* 0x000000020600720c */ /* 0x000fda0000706670 */
[----:B------:R-:W-:Y:S05]  /*03f0*/  @P0 EXIT ;  /* 0x000000000000094d */ /* 0x000fea0003800000 */
[----:B------:R-:W0:Y:S01]  /*0400*/  LDCU.128 UR8, c[0x0][0x380] ;  /* 0x00007000ff0877ac */ /* 0x000e220008000c00 */
[----:B------:R-:W-:Y:S02]  /*0410*/  SHF.R.S32.HI R0, RZ, 0x1f, R9 ;  /* 0x0000001fff007819 */ /* 0x000fe40000011409 */
[----:B0-----:R-:W-:-:S04]  /*0420*/  IADD3 R2, P0, PT, R9, UR8, RZ ;  /* 0x0000000809027c10 */ /* 0x001fc8000ff1e0ff */
[----:B------:R-:W-:-:S06]  /*0430*/  IADD3.X R3, PT, PT, R0, UR9, RZ, P0, !PT ;  /* 0x0000000900037c10 */ /* 0x000fcc00087fe4ff */
[----:B------:R-:W2:Y:S01]  /*0440*/  LDG.E.U8 R3, desc[UR4][R2.64] ;  /* 0x0000000402037981 */ /* 0x000ea2000c1e1100 */
[----:B------:R-:W-:-:S04]  /*0450*/  IADD3 R4, P0, PT, R9, UR10, RZ ;  /* 0x0000000a09047c10 */ /* 0x000fc8000ff1e0ff */
[----:B------:R-:W-:-:S05]  /*0460*/  IADD3.X R5, PT, PT, R0, UR11, RZ, P0, !PT ;  /* 0x0000000b00057c10 */ /* 0x000fca00087fe4ff */
[----:B--2---:R-:W-:Y:S01]  /*0470*/  STG.E.U8 desc[UR4][R4.64], R3 ;  /* 0x0000000304007986 */ /* 0x004fe2000c101104 */
[----:B------:R-:W-:Y:S05]  /*0480*/  EXIT ;  /* 0x000000000000794d */ /* 0x000fea0003800000 */
.L_x_0:
[----:B------:R-:W0:Y:S01]  /*0490*/  LDCU.128 UR8, c[0x0][0x380] ;  /* 0x00007000ff0877ac */ /* 0x000e220008000c00 */
[----:B------:R-:W-:Y:S02]  /*04a0*/  IADD3 R3, PT, PT, R6, -0x1, RZ ;  /* 0xffffffff06037810 */ /* 0x000fe40007ffe0ff */
[----:B------:R-:W-:-:S03]  /*04b0*/  SHF.R.S32.HI R7, RZ, 0x1f, R0 ;  /* 0x0000001fff077819 */ /* 0x000fc60000011400 */
[----:B------:R-:W-:-:S04]  /*04c0*/  IMAD R9, R3, R0, R5 ;  /* 0x0000000003097224 */ /* 0x000fc800078e0205 */
[----:B------:R-:W-:-:S05]  /*04d0*/  VIADD R3, R9, 0xffffffff ;  /* 0xffffffff09037836 */ /* 0x000fca0000000000 */
[----:B0-----:R-:W-:-:S04]  /*04e0*/  IADD3 R2, P0, PT, R3, UR8, RZ ;  /* 0x0000000803027c10 */ /* 0x001fc8000ff1e0ff */
[----:B------:R-:W-:Y:S02]  /*04f0*/  LEA.HI.X.SX32 R3, R3, UR9, 0x1, P0 ;  /* 0x0000000903037c11 */ /* 0x000fe400080f0eff */
[----:B------:R-:W-:-:S03]  /*0500*/  IADD3 R4, P0, PT, R2, R0, RZ ;  /* 0x0000000002047210 */ /* 0x000fc60007f1e0ff */
[----:B------:R-:W2:Y:S04]  /*0510*/  LDG.E.U8 R8, desc[UR4][R2.64] ;  /* 0x0000000402087981 */ /* 0x000ea8000c1e1100 */
[----:B------:R-:W2:Y:S01]  /*0520*/  LDG.E.U8 R11, desc[UR4][R2.64+0x1] ;  /* 0x00000104020b7981 */ /* 0x000ea2000c1e1100 */
[----:B------:R-:W-:-:S03]  /*0530*/  IMAD.X R5, R7, 0x1, R3, P0 ;  /* 0x0000000107057824 */ /* 0x000fc600000e0603 */
[----:B------:R0:W3:Y:S01]  /*0540*/  LDG.E.U8 R13, desc[UR4][R2.64+0x2] ;  /* 0x00000204020d7981 */ /* 0x0000e2000c1e1100 */
[----:B------:R-:W-:-:S03]  /*0550*/  IADD3 R6, P0, PT, R4, R0, RZ ;  /* 0x0000000004067210 */ /* 0x000fc60007f1e0ff */
[----:B------:R-:W4:Y:S04]  /*0560*/  LDG.E.U8 R15, desc[UR4][R4.64] ;  /* 0x00000004040f7981 */ /* 0x000f28000c1e1100 */
[----:B------:R-:W5:Y:S01]  /*0570*/  LDG.E.U8 R17, desc[UR4][R4.64+0x1] ;  /* 0x0000010404117981 */ /* 0x000f62000c1e1100 */
[----:B------:R-:W-:-:S03]  /*0580*/  IMAD.X R7, R7, 0x1, R5, P0 ;  /* 0x0000000107077824 */ /* 0x000fc600000e0605 */
[----:B------:R-:W5:Y:S04]  /*0590*/  LDG.E.U8 R19, desc[UR4][R4.64+0x2] ;  /* 0x0000020404137981 */ /* 0x000f68000c1e1100 */
[----:B------:R-:W5:Y:S04]  /*05a0*/  LDG.E.U8 R21, desc[UR4][R6.64] ;  /* 0x0000000406157981 */ /* 0x000f68000c1e1100 */
[----:B------:R-:W5:Y:S04]  /*05b0*/  LDG.E.U8 R23, desc[UR4][R6.64+0x1] ;  /* 0x0000010406177981 */ /* 0x000f68000c1e1100 */
[----:B------:R-:W5:Y:S01]  /*05c0*/  LDG.E.U8 R25, desc[UR4][R6.64+0x2] ;  /* 0x0000020406197981 */ /* 0x000f62000c1e1100 */
[----:B------:R-:W-:-:S04]  /*05d0*/  IADD3 R0, PT, PT, R9, R0, RZ ;  /* 0x0000000009007210 */ /* 0x000fc80007ffe0ff */
[----:B0-----:R-:W-:-:S04]  /*05e0*/  IADD3 R2, P0, PT, R0, UR10, RZ ;  /* 0x0000000a00027c10 */ /* 0x001fc8000ff1e0ff */
[----:B------:R-:W-:Y:S01]  /*05f0*/  LEA.HI.X.SX32 R3, R0, UR11, 0x1, P0 ;  /* 0x0000000b00037c11 */ /* 0x000fe200080f0eff */
[----:B--2---:R-:W-:-:S05]  /*0600*/  IMAD R8, R11, 0x2, R8 ;  /* 0x000000020b087824 */ /* 0x004fca00078e0208 */
[----:B---3--:R-:W-:-:S05]  /*0610*/  IADD3 R8, PT, PT, R8, R13, RZ ;  /* 0x0000000d08087210 */ /* 0x008fca0007ffe0ff */
[----:B----4-:R-:W-:-:S04]  /*0620*/  IMAD R8, R15, 0x2, R8 ;  /* 0x000000020f087824 */ /* 0x010fc800078e0208 */
[----:B-----5:R-:W-:-:S04]  /*0630*/  IMAD R8, R17, 0x4, R8 ;  /* 0x0000000411087824 */ /* 0x020fc800078e0208 */
[----:B------:R-:W-:-:S04]  /*0640*/  IMAD R8, R19, 0x2, R8 ;  /* 0x0000000213087824 */ /* 0x000fc800078e0208 */
[----:B------:R-:W-:-:S04]  /*0650*/  IMAD.IADD R8, R8, 0x1, R21 ;  /* 0x0000000108087824 */ /* 0x000fc800078e0215 */
[----:B------:R-:W-:-:S04]  /*0660*/  IMAD R8, R23, 0x2, R8 ;  /* 0x0000000217087824 */ /* 0x000fc800078e0208 */
[----:B------:R-:W-:-:S05]  /*0670*/  IMAD.IADD R8, R8, 0x1, R25 ;  /* 0x0000000108087824 */ /* 0x000fca00078e0219 */
[----:B------:R-:W-:-:S05]  /*0680*/  SHF.R.U32.HI R5, RZ, 0x4, R8 ;  /* 0x00000004ff057819 */ /* 0x000fca0000011608 */
[----:B------:R-:W-:Y:S01]  /*0690*/  STG.E.U8 desc[UR4][R2.64], R5 ;  /* 0x0000000502007986 */ /* 0x000fe2000c101104 */
[----:B------:R-:W-:Y:S05]  /*06a0*/  EXIT ;  /* 0x000000000000794d */ /* 0x000fea0003800000 */
.L_x_1:
[----:B------:R-:W-:-:S00]  /*06b0*/  BRA `(.L_x_1) ;  /* 0xfffffffc00fc7947 */ /* 0x000fc0000383ffff */
[----:B------:R-:W-:-:S00]  /*06c0*/  NOP ;  /* 0x0000000000007918 */ /* 0x000fc00000000000 */
        /* <DEDUP_REMOVED lines=11> */
.L_x_8:


//--------------------- .text._Z11SobelFilterPhS_ii --------------------------
	.section	.text._Z11SobelFilterPhS_ii,"ax",@progbits
	.align	128
        .global         _Z11SobelFilterPhS_ii
        .type           _Z11SobelFilterPhS_ii,@function
        .size           _Z11SobelFilterPhS_ii,(.L_x_7 - _Z11SobelFilterPhS_ii)
        .other          _Z11SobelFilterPhS_ii,@"STO_CUDA_ENTRY STV_DEFAULT"
_Z11SobelFilterPhS_ii:
.text._Z11SobelFilterPhS_ii:
[----:B------:R-:W-:Y:S01]  /*0000*/  LDC R1, c[0x0][0x37c] ;  /* 0x0000df00ff017b82 */ /* 0x000fe20000000800 */
[----:B------:R-:W0:Y:S07]  /*0010*/  S2R R5, SR_TID.X ;  /* 0x0000000000057919 */ /* 0x000e2e0000002100 */
[----:B------:R-:W1:Y:S01]  /*0020*/  LDC.64 R2, c[0x0][0x390] ;  /* 0x0000e400ff027b82 */ /* 0x000e620000000a00 */
[----:B------:R-:W0:Y:S01]  /*0030*/  LDCU UR4, c[0x0][0x360] ;  /* 0x00006c00ff0477ac */ /* 0x000e220008000800 */
[----:B------:R-:W0:Y:S02]  /*0040*/  S2R R0, SR_CTAID.X ;  /* 0x0000000000007919 */ /* 0x000e240000002500 */
[----:B0-----:R-:W-:-:S02]  /*0050*/  IMAD R5, R0, UR4, R5 ;  /* 0x0000000400057c24 */ /* 0x001fc4000f8e0205 */
[----:B-1----:R-:W-:-:S05]  /*0060*/  IMAD R0, R3, R2, RZ ;  /* 0x0000000203007224 */ /* 0x002fca00078e02ff */
[----:B------:R-:W-:-:S13]  /*0070*/  ISETP.GE.AND P0, PT, R5, R0, PT ;  /* 0x000000000500720c */ /* 0x000fda0003f06270 */
[----:B------:R-:W-:Y:S05]  /*0080*/  @P0 EXIT ;  /* 0x000000000000094d */ /* 0x000fea0003800000 */
[----:B------:R-:W-:Y:S01]  /*0090*/  IABS R0, R3 ;  /* 0x0000000300007213 */ /* 0x000fe20000000000 */
[----:B------:R-:W0:Y:S01]  /*00a0*/  LDCU.64 UR4, c[0x0][0x358] ;  /* 0x00006b00ff0477ac */ /* 0x000e220008000a00 */
[----:B------:R-:W-:Y:S02]  /*00b0*/  IABS R4, R2 ;  /* 0x0000000200047213 */ /* 0x000fe40000000000 */
[----:B------:R-:W1:Y:S01]  /*00c0*/  I2F.RP R11, R0 ;  /* 0x00000000000b7306 */ /* 0x000e620000209400 */
[----:B------:R-:W-:Y:S02]  /*00d0*/  IABS R12, R5 ;  /* 0x00000005000c7213 */ /* 0x000fe40000000000 */
[----:B------:R-:W-:Y:S02]  /*00e0*/  ISETP.GE.AND P2, PT, R5, RZ, PT ;  /* 0x000000ff0500720c */ /* 0x000fe40003f46270 */
[----:B------:R-:W-:-:S03]  /*00f0*/  ISETP.NE.AND P4, PT, R3, RZ, PT ;  /* 0x000000ff0300720c */ /* 0x000fc60003f85270 */
[----:B------:R-:W2:Y:S08]  /*0100*/  I2F.RP R10, R4 ;  /* 0x00000004000a7306 */ /* 0x000eb00000209400 */
[----:B-1----:R-:W1:Y:S08]  /*0110*/  MUFU.RCP R11, R11 ;  /* 0x0000000b000b7308 */ /* 0x002e700000001000 */
[----:B--2---:R-:W2:Y:S01]  /*0120*/  MUFU.RCP R10, R10 ;  /* 0x0000000a000a7308 */ /* 0x004ea20000001000 */
[----:B-1----:R-:W-:-:S07]  /*0130*/  VIADD R6, R11, 0xffffffe ;  /* 0x0ffffffe0b067836 */ /* 0x002fce0000000000 */
[----:B------:R1:W3:Y:S01]  /*0140*/  F2I.FTZ.U32.TRUNC.NTZ R7, R6 ;  /* 0x0000000600077305 */ /* 0x0002e2000021f000 */
[----:B--2---:R-:W-:-:S07]  /*0150*/  VIADD R8, R10, 0xffffffe ;  /* 0x0ffffffe0a087836 */ /* 0x004fce0000000000 */
[----:B------:R2:W4:Y:S01]  /*0160*/  F2I.FTZ.U32.TRUNC.NTZ R9, R8 ;  /* 0x0000000800097305 */ /* 0x000522000021f000 */
[----:B-1----:R-:W-:Y:S01]  /*0170*/  IMAD.MOV.U32 R6, RZ, RZ, RZ ;  /* 0x000000ffff067224 */ /* 0x002fe200078e00ff */
[----:B---3--:R-:W-:Y:S01]  /*0180*/  IADD3 R13, PT, PT, RZ, -R7, RZ ;  /* 0x80000007ff0d7210 */ /* 0x008fe20007ffe0ff */
[----:B--2---:R-:W-:-:S04]  /*0190*/  IMAD.MOV.U32 R8, RZ, RZ, RZ ;  /* 0x000000ffff087224 */ /* 0x004fc800078e00ff */
[----:B------:R-:W-:Y:S02]  /*01a0*/  IMAD R13, R13, R0, RZ ;  /* 0x000000000d0d7224 */ /* 0x000fe400078e02ff */
[----:B----4-:R-:W-:Y:S02]  /*01b0*/  IMAD.MOV R15, RZ, RZ, -R9 ;  /* 0x000000ffff0f7224 */ /* 0x010fe400078e0a09 */
[----:B------:R-:W-:Y:S01]  /*01c0*/  IMAD.HI.U32 R6, R7, R13, R6 ;  /* 0x0000000d07067227 */ /* 0x000fe200078e0006 */
[----:B------:R-:W-:-:S03]  /*01d0*/  MOV R7, R12 ;  /* 0x0000000c00077202 */ /* 0x000fc60000000f00 */
[----:B------:R-:W-:Y:S02]  /*01e0*/  IMAD R11, R15, R4, RZ ;  /* 0x000000040f0b7224 */ /* 0x000fe400078e02ff */
[----:B------:R-:W-:-:S04]  /*01f0*/  IMAD.HI.U32 R6, R6, R7, RZ ;  /* 0x0000000706067227 */ /* 0x000fc800078e00ff */
[----:B------:R-:W-:-:S04]  /*0200*/  IMAD.HI.U32 R8, R9, R11, R8 ;  /* 0x0000000b09087227 */ /* 0x000fc800078e0008 */
[----:B------:R-:W-:Y:S02]  /*0210*/  IMAD.MOV R9, RZ, RZ, -R6 ;  /* 0x000000ffff097224 */ /* 0x000fe400078e0a06 */
[----:B------:R-:W-:-:S04]  /*0220*/  IMAD.HI.U32 R8, R8, R7, RZ ;  /* 0x0000000708087227 */ /* 0x000fc800078e00ff */
[----:B------:R-:W-:Y:S01]  /*0230*/  IMAD R9, R0, R9, R7 ;  /* 0x0000000900097224 */ /* 0x000fe200078e0207 */
[----:B------:R-:W-:-:S04]  /*0240*/  IADD3 R6, PT, PT, -R8, RZ, RZ ;  /* 0x000000ff08067210 */ /* 0x000fc80007ffe1ff */
[----:B------:R-:W-:Y:S01]  /*0250*/  ISETP.GT.U32.AND P1, PT, R0, R9, PT ;  /* 0x000000090000720c */ /* 0x000fe20003f24070 */
[----:B------:R-:W-:-:S05]  /*0260*/  IMAD R7, R4, R6, R7 ;  /* 0x0000000604077224 */ /* 0x000fca00078e0207 */
[----:B------:R-:W-:-:S07]  /*0270*/  ISETP.GT.U32.AND P0, PT, R4, R7, PT ;  /* 0x000000070400720c */ /* 0x000fce0003f04070 */
[----:B------:R-:W-:-:S05]  /*0280*/  @!P1 IMAD.IADD R9, R9, 0x1, -R0 ;  /* 0x0000000109099824 */ /* 0x000fca00078e0a00 */
[----:B------:R-:W-:Y:S01]  /*0290*/  ISETP.GT.U32.AND P5, PT, R0, R9, PT ;  /* 0x000000090000720c */ /* 0x000fe20003fa4070 */
[----:B------:R-:W-:Y:S01]  /*02a0*/  @!P0 IMAD.IADD R7, R7, 0x1, -R4 ;  /* 0x0000000107078824 */ /* 0x000fe200078e0a04 */
[----:B------:R-:W-:Y:S02]  /*02b0*/  @!P0 IADD3 R8, PT, PT, R8, 0x1, RZ ;  /* 0x0000000108088810 */ /* 0x000fe40007ffe0ff */
[----:B------:R-:W-:Y:S02]  /*02c0*/  ISETP.NE.AND P0, PT, R2, RZ, PT ;  /* 0x000000ff0200720c */ /* 0x000fe40003f05270 */
[----:B------:R-:W-:Y:S02]  /*02d0*/  ISETP.GE.U32.AND P1, PT, R7, R4, PT ;  /* 0x000000040700720c */ /* 0x000fe40003f26070 */
[----:B------:R-:W-:-:S04]  /*02e0*/  LOP3.LUT R4, R5, R2, RZ, 0x3c, !PT ;  /* 0x0000000205047212 */ /* 0x000fc800078e3cff */
[----:B------:R-:W-:Y:S01]  /*02f0*/  ISETP.GE.AND P3, PT, R4, RZ, PT ;  /* 0x000000ff0400720c */ /* 0x000fe20003f66270 */
[----:B------:R-:W-:Y:S02]  /*0300*/  @!P5 IMAD.IADD R9, R9, 0x1, -R0 ;  /* 0x000000010909d824 */ /* 0x000fe400078e0a00 */
[----:B------:R-:W-:Y:S02]  /*0310*/  VIADD R0, R2, 0xffffffff ;  /* 0xffffffff02007836 */ /* 0x000fe40000000000 */
[----:B------:R-:W-:Y:S01]  /*0320*/  @!P2 IMAD.MOV R9, RZ, RZ, -R9 ;  /* 0x000000ffff09a224 */ /* 0x000fe200078e0a09 */
[----:B------:R-:W-:Y:S02]  /*0330*/  @!P4 LOP3.LUT R9, RZ, R3, RZ, 0x33, !PT ;  /* 0x00000003ff09c212 */ /* 0x000fe400078e33ff */
[----:B------:R-:W-:Y:S02]  /*0340*/  @P1 IADD3 R8, PT, PT, R8, 0x1, RZ ;  /* 0x0000000108081810 */ /* 0x000fe40007ffe0ff */
[----:B------:R-:W-:-:S03]  /*0350*/  IADD3 R3, PT, PT, R3, -0x1, RZ ;  /* 0xffffffff03037810 */ /* 0x000fc60007ffe0ff */
[----:B------:R-:W-:Y:S02]  /*0360*/  @!P3 IADD3 R8, PT, PT, -R8, RZ, RZ ;  /* 0x000000ff0808b210 */ /* 0x000fe40007ffe1ff */
[----:B------:R-:W-:Y:S02]  /*0370*/  @!P0 LOP3.LUT R8, RZ, R2, RZ, 0x33, !PT ;  /* 0x00000002ff088212 */ /* 0x000fe400078e33ff */
[----:B------:R-:W-:-:S04]  /*0380*/  ISETP.NE.AND P0, PT, R9, RZ, PT ;  /* 0x000000ff0900720c */ /* 0x000fc80003f05270 */
[----:B------:R-:W-:-:S04]  /*0390*/  ISETP.NE.AND P0, PT, R8, RZ, P0 ;  /* 0x000000ff0800720c */ /* 0x000fc80000705270 */
[----:B------:R-:W-:-:S04]  /*03a0*/  ISETP.NE.AND P0, PT, R9, R0, P0 ;  /* 0x000000000900720c */ /* 0x000fc80000705270 */
[----:B------:R-:W-:-:S13]  /*03b0*/  ISETP.NE.AND P0, PT, R8, R3, P0 ;  /* 0x000000030800720c */ /* 0x000fda0000705270 */
[----:B------:R-:W1:Y:S01]  /*03c0*/  @!P0 LDC.64 R4, c[0x0][0x388] ;  /* 0x0000e200ff048b82 */ /* 0x000e620000000a00 */
[----:B------:R-:W-:-:S05]  /*03d0*/  @!P0 IMAD R0, R8, R2, R9 ;  /* 0x0000000208008224 */ /* 0x000fca00078e0209 */
[----:B-1----:R-:W-:-:S04]  /*03e0*/  @!P0 IADD3 R4, P1, PT, R0, R4, RZ ;  /* 0x0000000400048210 */ /* 0x002fc80007f3e0ff */
[----:B------:R-:W-:-:S05]  /*03f0*/  @!P0 LEA.HI.X.SX32 R5, R0, R5, 0x1, P1 ;  /* 0x0000000500058211 */ /* 0x000fca00008f0eff */
[----:B0-----:R0:W-:Y:S01]  /*0400*/  @!P0 STG.E.U8 desc[UR4][R4.64], RZ ;  /* 0x000000ff04008986 */ /* 0x0011e2000c101104 */
[----:B------:R-:W-:Y:S05]  /*0410*/  @!P0 EXIT ;  /* 0x000000000000894d */ /* 0x000fea0003800000 */
[----:B------:R-:W0:Y:S01]  /*0420*/  LDCU.64 UR6, c[0x0][0x380] ;  /* 0x00007000ff0677ac */ /* 0x000e220008000a00 */
[----:B------:R-:W-:Y:S01]  /*0430*/  VIADD R3, R8, 0xffffffff ;  /* 0xffffffff08037836 */ /* 0x000fe20000000000 */
[----:B------:R-:W-:-:S03]  /*0440*/  SHF.R.S32.HI R7, RZ, 0x1f, R2 ;  /* 0x0000001fff077819 */ /* 0x000fc60000011402 */
[----:B------:R-:W-:-:S05]  /*0450*/  IMAD R3, R3, R2, R9 ;  /* 0x0000000203037224 */ /* 0x000fca00078e0209 */
[----:B------:R-:W-:-:S04]  /*0460*/  IADD3 R0, PT, PT, R3, -0x1, RZ ;  /* 0xffffffff03007810 */ /* 0x000fc80007ffe0ff */
[----:B0-----:R-:W-:-:S04]  /*0470*/  IADD3 R4, P0, PT, R0, UR6, RZ ;  /* 0x0000000600047c10 */ /* 0x001fc8000ff1e0ff */
[----:B------:R-:W-:Y:S02]  /*0480*/  LEA.HI.X.SX32 R5, R0, UR7, 0x1, P0 ;  /* 0x0000000700057c11 */ /* 0x000fe400080f0eff */
[----:B------:R-:W-:-:S03]  /*0490*/  IADD3 R8, P0, PT, R4, R2, RZ ;  /* 0x0000000204087210 */ /* 0x000fc60007f1e0ff */
[----:B------:R-:W2:Y:S02]  /*04a0*/  LDG.E.U8 R0, desc[UR4][R4.64] ;  /* 0x0000000404007981 */ /* 0x000ea4000c1e1100 */
[C---:B------:R-:W-:Y:S01]  /*04b0*/  IMAD.X R9, R7.reuse, 0x1, R5, P0 ;  /* 0x0000000107097824 */ /* 0x040fe200000e0605 */
[----:B------:R-:W-:Y:S01]  /*04c0*/  IADD3 R6, P0, PT, R8, R2, RZ ;  /* 0x0000000208067210 */ /* 0x000fe20007f1e0ff */
[----:B------:R-:W3:Y:S04]  /*04d0*/  LDG.E.U8 R11, desc[UR4][R4.64+0x1] ;  /* 0x00000104040b7981 */ /* 0x000ee8000c1e1100 */
[----:B------:R-:W4:Y:S01]  /*04e0*/  LDG.E.U8 R13, desc[UR4][R8.64] ;  /* 0x00000004080d7981 */ /* 0x000f22000c1e1100 */
[----:B------:R-:W-:-:S03]  /*04f0*/  IADD3.X R7, PT, PT, R7, R9, RZ, P0, !PT ;  /* 0x0000000907077210 */ /* 0x000fc600007fe4ff */
[----:B------:R-:W5:Y:S04]  /*0500*/  LDG.E.U8 R12, desc[UR4][R4.64+0x2] ;  /* 0x00000204040c7981 */ /* 0x000f68000c1e1100 */
[----:B------:R-:W5:Y:S04]  /*0510*/  LDG.E.U8 R15, desc[UR4][R6.64] ;  /* 0x00000004060f7981 */ /* 0x000f68000c1e1100 */
[----:B------:R0:W5:Y:S04]  /*0520*/  LDG.E.U8 R14, desc[UR4][R8.64+0x2] ;  /* 0x00000204080e7981 */ /* 0x000168000c1e1100 */
[----:B------:R-:W5:Y:S04]  /*0530*/  LDG.E.U8 R16, desc[UR4][R6.64+0x1] ;  /* 0x0000010406107981 */ /* 0x000f68000c1e1100 */
[----:B------:R1:W5:Y:S01]  /*0540*/  LDG.E.U8 R17, desc[UR4][R6.64+0x2] ;  /* 0x0000020406117981 */ /* 0x000362000c1e1100 */
[----:B------:R-:W-:Y:S01]  /*0550*/  BSSY.RECONVERGENT B0, `(.L_x_2) ;  /* 0x000002a000007945 */ /* 0x000fe20003800200 */
[----:B0-----:R-:W-:Y:S01]  /*0560*/  IMAD.IADD R8, R3, 0x1, R2 ;  /* 0x0000000103087824 */ /* 0x001fe200078e0202 */
[----:B--2---:R-:W0:Y:S01]  /*0570*/  I2F.U16 R10, R0 ;  /* 0x00000000000a7306 */ /* 0x004e220000101000 */
[----:B------:R-:W-:Y:S01]  /*0580*/  IADD3 R18, PT, PT, -R0, RZ, RZ ;  /* 0x000000ff00127210 */ /* 0x000fe20007ffe1ff */
[----:B---3--:R-:W-:-:S03]  /*0590*/  IMAD.SHL.U32 R11, R11, 0x2, RZ ;  /* 0x000000020b0b7824 */ /* 0x008fc600078e00ff */
[----:B------:R-:W-:Y:S01]  /*05a0*/  I2FP.F32.S32 R4, R18 ;  /* 0x0000001200047245 */ /* 0x000fe20000201400 */
[----:B----4-:R-:W-:Y:S01]  /*05b0*/  IMAD.U32 R13, R13, -0x2, RZ ;  /* 0xfffffffe0d0d7824 */ /* 0x010fe200078e00ff */
[----:B------:R-:W-:Y:S02]  /*05c0*/  I2FP.F32.U32 R11, R11 ;  /* 0x0000000b000b7245 */ /* 0x000fe40000201000 */
[----:B-----5:R-:W-:Y:S02]  /*05d0*/  I2FP.F32.U32 R5, R12 ;  /* 0x0000000c00057245 */ /* 0x020fe40000201000 */
[----:B------:R-:W-:Y:S01]  /*05e0*/  I2FP.F32.S32 R9, R13 ;  /* 0x0000000d00097245 */ /* 0x000fe20000201400 */
[----:B0-----:R-:W-:Y:S01]  /*05f0*/  FADD R10, R10, R11 ;  /* 0x0000000b0a0a7221 */ /* 0x001fe20000000000 */
[----:B-1----:R-:W-:Y:S01]  /*0600*/  IADD3 R7, PT, PT, -R15, RZ, RZ ;  /* 0x000000ff0f077210 */ /* 0x002fe20007ffe1ff */
[----:B------:R-:W-:Y:S01]  /*0610*/  FADD R4, R4, R5 ;  /* 0x0000000504047221 */ /* 0x000fe20000000000 */
[----:B------:R-:W-:-:S03]  /*0620*/  IMAD.SHL.U32 R14, R14, 0x2, RZ ;  /* 0x000000020e0e7824 */ /* 0x000fc600078e00ff */
[----:B------:R-:W-:Y:S01]  /*0630*/  FADD R4, R4, R9 ;  /* 0x0000000904047221 */ /* 0x000fe20000000000 */
[----:B------:R-:W-:Y:S01]  /*0640*/  I2FP.F32.S32 R7, R7 ;  /* 0x0000000700077245 */ /* 0x000fe20000201400 */
[----:B------:R-:W-:Y:S01]  /*0650*/  FADD R10, R10, R5 ;  /* 0x000000050a0a7221 */ /* 0x000fe20000000000 */
[----:B------:R-:W-:Y:S02]  /*0660*/  LEA R9, -R16, RZ, 0x1 ;  /* 0x000000ff10097211 */ /* 0x000fe400078e09ff */
[----:B------:R-:W-:Y:S01]  /*0670*/  I2FP.F32.U32 R5, R14 ;  /* 0x0000000e00057245 */ /* 0x000fe20000201000 */
[----:B------:R-:W0:Y:S01]  /*0680*/  I2F.U16 R11, R17 ;  /* 0x00000011000b7306 */ /* 0x000e220000101000 */
[----:B------:R-:W-:Y:S01]  /*0690*/  IMAD.MOV R0, RZ, RZ, -R17 ;  /* 0x000000ffff007224 */ /* 0x000fe200078e0a11 */
[----:B------:R-:W-:Y:S01]  /*06a0*/  I2FP.F32.S32 R9, R9 ;  /* 0x0000000900097245 */ /* 0x000fe20000201400 */
[----:B------:R-:W-:Y:S01]  /*06b0*/  FADD R10, R10, R7 ;  /* 0x000000070a0a7221 */ /* 0x000fe20000000000 */
[----:B------:R-:W-:-:S02]  /*06c0*/  FADD R4, R4, R5 ;  /* 0x0000000504047221 */ /* 0x000fc40000000000 */
[----:B------:R-:W-:Y:S01]  /*06d0*/  I2FP.F32.S32 R0, R0 ;  /* 0x0000000000007245 */ /* 0x000fe20000201400 */
[----:B------:R-:W-:Y:S01]  /*06e0*/  FADD R9, R10, R9 ;  /* 0x000000090a097221 */ /* 0x000fe20000000000 */
[----:B------:R-:W-:-:S03]  /*06f0*/  FADD R4, R4, R7 ;  /* 0x0000000704047221 */ /* 0x000fc60000000000 */
[----:B------:R-:W-:Y:S01]  /*0700*/  FADD R0, R9, R0 ;  /* 0x0000000009007221 */ /* 0x000fe20000000000 */
[----:B0-----:R-:W-:-:S03]  /*0710*/  FADD R4, R4, R11 ;  /* 0x0000000b04047221 */ /* 0x001fc60000000000 */
[----:B------:R-:W-:-:S04]  /*0720*/  FMUL R5, R0, R0 ;  /* 0x0000000000057220 */ /* 0x000fc80000400000 */
[----:B------:R-:W-:-:S05]  /*0730*/  FFMA R5, R4, R4, R5 ;  /* 0x0000000404057223 */ /* 0x000fca0000000005 */
[----:B------:R-:W-:Y:S01]  /*0740*/  IADD3 R0, PT, PT, R5, -0xd000000, RZ ;  /* 0xf300000005007810 */ /* 0x000fe20007ffe0ff */
[----:B------:R0:W1:Y:S03]  /*0750*/  MUFU.RSQ R4, R5 ;  /* 0x0000000500047308 */ /* 0x0000660000001400 */
[----:B------:R-:W-:-:S13]  /*0760*/  ISETP.GT.U32.AND P0, PT, R0, 0x727fffff, PT ;  /* 0x727fffff0000780c */ /* 0x000fda0003f04070 */
[----:B0-----:R-:W-:Y:S05]  /*0770*/  @!P0 BRA `(.L_x_3) ;  /* 0x00000000000c8947 */ /* 0x001fea0003800000 */
[----:B------:R-:W-:-:S07]  /*0780*/  MOV R7, 0x7a0 ;  /* 0x000007a000077802 */ /* 0x000fce0000000f00 */
[----:B-1----:R-:W-:Y:S05]  /*0790*/  CALL.REL.NOINC `($__internal_0_$__cuda_sm20_sqrt_rn_f32_slowpath) ;  /* 0x0000000000347944 */ /* 0x002fea0003c00000 */
[----:B------:R-:W-:Y:S05]  /*07a0*/  BRA `(.L_x_4) ;  /* 0x0000000000107947 */ /* 0x000fea0003800000 */
.L_x_3:
[----:B-1----:R-:W-:Y:S01]  /*07b0*/  FMUL.FTZ R0, R5, R4 ;  /* 0x0000000405007220 */ /* 0x002fe20000410000 */
[----:B------:R-:W-:-:S03]  /*07c0*/  FMUL.FTZ R2, R4, 0.5 ;  /* 0x3f00000004027820 */ /* 0x000fc60000410000 */
[----:B------:R-:W-:-:S04]  /*07d0*/  FFMA R3, -R0, R0, R5 ;  /* 0x0000000000037223 */ /* 0x000fc80000000105 */
[----:B------:R-:W-:-:S07]  /*07e0*/  FFMA R0, R3, R2, R0 ;  /* 0x0000000203007223 */ /* 0x000fce0000000000 */
.L_x_4:
[----:B------:R-:W-:Y:S05]  /*07f0*/  BSYNC.RECONVERGENT B0 ;  /* 0x0000000000007941 */ /* 0x000fea0003800200 */
.L_x_2:
[----:B------:R-:W0:Y:S01]  /*0800*/  LDCU.64 UR6, c[0x0][0x388] ;  /* 0x00007100ff0677ac */ /* 0x000e220008000a00 */
[----:B------:R-:W-:-:S04]  /*0810*/  FMNMX R0, R0, 255, PT ;  /* 0x437f000000007809 */ /* 0x000fc80003800000 */
[----:B------:R-:W1:Y:S01]  /*0820*/  F2I.U32.TRUNC.NTZ R5, R0 ;  /* 0x0000000000057305 */ /* 0x000e62000020f000 */
[----:B0-----:R-:W-:-:S04]  /*0830*/  IADD3 R2, P0, PT, R8, UR6, RZ ;  /* 0x0000000608027c10 */ /* 0x001fc8000ff1e0ff */
[----:B------:R-:W-:-:S05]  /*0840*/  LEA.HI.X.SX32 R3, R8, UR7, 0x1, P0 ;  /* 0x0000000708037c11 */ /* 0x000fca00080f0eff */
[----:B-1----:R-:W-:Y:S01]  /*0850*/  STG.E.U8 desc[UR4][R2.64], R5 ;  /* 0x0000000502007986 */ /* 0x002fe2000c101104 */
[----:B------:R-:W-:Y:S05]  /*0860*/  EXIT ;  /* 0x000000000000794d */ /* 0x000fea0003800000 */
        .weak           $__internal_0_$__cuda_sm20_sqrt_rn_f32_slowpath
        .type           $__internal_0_$__cuda_sm20_sqrt_rn_f32_slowpath,@function
        .size           $__internal_0_$__cuda_sm20_sqrt_rn_f32_slowpath,(.L_x_7 - $__internal_0_$__cuda_sm20_sqrt_rn_f32_slowpath)
$__internal_0_$__cuda_sm20_sqrt_rn_f32_slowpath:
[----:B------:R-:W-:-:S13]  /*0870*/  LOP3.LUT P0, RZ, R5, 0x7fffffff, RZ, 0xc0, !PT ;  /* 0x7fffffff05ff7812 */ /* 0x000fda000780c0ff */
[----:B------:R-:W-:Y:S01]  /*0880*/  @!P0 MOV R2, R5 ;  /* 0x0000000500028202 */ /* 0x000fe20000000f00 */
[----:B------:R-:W-:Y:S06]  /*0890*/  @!P0 BRA `(.L_x_5) ;  /* 0x0000000000448947 */ /* 0x000fec0003800000 */
[----:B------:R-:W-:Y:S01]  /*08a0*/  FSETP.GEU.FTZ.AND P0, PT, R5, RZ, PT ;  /* 0x000000ff0500720b */ /* 0x000fe20003f1e000 */
[----:B------:R-:W-:-:S12]  /*08b0*/  IMAD.MOV.U32 R0, RZ, RZ, R5 ;  /* 0x000000ffff007224 */ /* 0x000fd800078e0005 */
[----:B------:R-:W-:Y:S01]  /*08c0*/  @!P0 MOV R2, 0x7fffffff ;  /* 0x7fffffff00028802 */ /* 0x000fe20000000f00 */
[----:B------:R-:W-:Y:S06]  /*08d0*/  @!P0 BRA `(.L_x_5) ;  /* 0x0000000000348947 */ /* 0x000fec0003800000 */
[----:B------:R-:W-:-:S13]  /*08e0*/  FSETP.GTU.FTZ.AND P0, PT, |R0|, +INF , PT ;  /* 0x7f8000000000780b */ /* 0x000fda0003f1c200 */
[----:B------:R-:W-:Y:S01]  /*08f0*/  @P0 FADD.FTZ R2, R0, 1 ;  /* 0x3f80000000020421 */ /* 0x000fe20000010000 */
[----:B------:R-:W-:Y:S06]  /*0900*/  @P0 BRA `(.L_x_5) ;  /* 0x0000000000280947 */ /* 0x000fec0003800000 */
[----:B------:R-:W-:-:S13]  /*0910*/  FSETP.NEU.FTZ.AND P0, PT, |R0|, +INF , PT ;  /* 0x7f8000000000780b */ /* 0x000fda0003f1d200 */
[----:B------:R-:W-:-:S04]  /*0920*/  @P0 FFMA R3, R0, 1.84467440737095516160e+19, RZ ;  /* 0x5f80000000030823 */ /* 0x000fc800000000ff */
[----:B------:R-:W0:Y:S02]  /*0930*/  @P0 MUFU.RSQ R2, R3 ;  /* 0x0000000300020308 */ /* 0x000e240000001400 */
[----:B0-----:R-:W-:Y:S01]  /*0940*/  @P0 FMUL.FTZ R4, R3, R2 ;  /* 0x0000000203040220 */ /* 0x001fe20000410000 */
[----:B------:R-:W-:Y:S01]  /*0950*/  @P0 FMUL.FTZ R6, R2, 0.5 ;  /* 0x3f00000002060820 */ /* 0x000fe20000410000 */
[----:B------:R-:W-:Y:S02]  /*0960*/  @!P0 IMAD.MOV.U32 R2, RZ, RZ, R0 ;  /* 0x000000ffff028224 */ /* 0x000fe400078e0000 */
[----:B------:R-:W-:-:S04]  /*0970*/  @P0 FADD.FTZ R5, -R4, -RZ ;  /* 0x800000ff04050221 */ /* 0x000fc80000010100 */
[----:B------:R-:W-:-:S04]  /*0980*/  @P0 FFMA R5, R4, R5, R3 ;  /* 0x0000000504050223 */ /* 0x000fc80000000003 */
[----:B------:R-:W-:-:S04]  /*0990*/  @P0 FFMA R5, R5, R6, R4 ;  /* 0x0000000605050223 */ /* 0x000fc80000000004 */
[----:B------:R-:W-:-:S07]  /*09a0*/  @P0 FMUL.FTZ R2, R5, 2.3283064365386962891e-10 ;  /* 0x2f80000005020820 */ /* 0x000fce0000410000 */
.L_x_5:
[----:B------:R-:W-:Y:S01]  /*09b0*/  HFMA2 R3, -RZ, RZ, 0, 0 ;  /* 0x00000000ff037431 */ /* 0x000fe200000001ff */
[----:B------:R-:W-:Y:S01]  /*09c0*/  MOV R0, R2 ;  /* 0x0000000200007202 */ /* 0x000fe20000000f00 */
[----:B------:R-:W-:-:S04]  /*09d0*/  IMAD.MOV.U32 R2, RZ, RZ, R7 ;  /* 0x000000ffff027224 */ /* 0x000fc800078e0007 */
[----:B------:R-:W-:Y:S05]  /*09e0*/  RET.REL.NODEC R2 `(_Z11SobelFilterPhS_ii) ;  /* 0xfffffff402847950 */ /* 0x000fea0003c3ffff */
.L_x_6:
        /* <DEDUP_REMOVED lines=9> */
.L_x_7:


//--------------------- .nv.shared.reserved.0     --------------------------
	.section	.nv.shared.reserved.0,"aw",@nobits
	.weak		__nv_reservedSMEM_offset_0_alias
	.size		__nv_reservedSMEM_offset_0_alias, 0, 64
	.other		__nv_reservedSMEM_offset_0_alias,@"STO_CUDA_RESERVED_SHARED STV_DEFAULT"
__nv_reservedSMEM_offset_0_alias:
	.zero		0
	.zero		64


//--------------------- .nv.constant0._Z14GaussianFilterPhS_ii --------------------------
	.section	.nv.constant0._Z14GaussianFilterPhS_ii,"a",@progbits
	.sectionflags	@""
	.align	4
.nv.constant0._Z14GaussianFilterPhS_ii:
	.zero		920


//--------------------- .nv.constant0._Z11SobelFilterPhS_ii --------------------------
	.section	.nv.constant0._Z11SobelFilterPhS_ii,"a",@progbits
	.sectionflags	@""
	.align	4
.nv.constant0._Z11SobelFilterPhS_ii:
	.zero		920


//--------------------- SYMBOLS --------------------------

	.type		.nv.reservedSmem.offset0,@object
	.size		.nv.reservedSmem.offset0,0x4
